//
// Generated by NVIDIA NVVM Compiler
//
// Compiler Build ID: CL-36424714
// Cuda compilation tools, release 13.0, V13.0.88
// Based on NVVM 20.0.0
//

.version 9.0
.target sm_100
.address_size 64

	// .globl	_Z10Convolve1DPKfS0_Pfii

.visible .entry _Z10Convolve1DPKfS0_Pfii(
	.param .u64 .ptr .align 1 _Z10Convolve1DPKfS0_Pfii_param_0,
	.param .u64 .ptr .align 1 _Z10Convolve1DPKfS0_Pfii_param_1,
	.param .u64 .ptr .align 1 _Z10Convolve1DPKfS0_Pfii_param_2,
	.param .u32 _Z10Convolve1DPKfS0_Pfii_param_3,
	.param .u32 _Z10Convolve1DPKfS0_Pfii_param_4
)
{
	.reg .pred 	%p<55>;
	.reg .b32 	%r<61>;
	.reg .b32 	%f<96>;
	.reg .b64 	%rd<47>;

	ld.param.u64 	%rd7, [_Z10Convolve1DPKfS0_Pfii_param_0];
	ld.param.u64 	%rd8, [_Z10Convolve1DPKfS0_Pfii_param_1];
	ld.param.u64 	%rd6, [_Z10Convolve1DPKfS0_Pfii_param_2];
	ld.param.u32 	%r38, [_Z10Convolve1DPKfS0_Pfii_param_3];
	ld.param.u32 	%r39, [_Z10Convolve1DPKfS0_Pfii_param_4];
	cvta.to.global.u64 	%rd1, %rd8;
	cvta.to.global.u64 	%rd2, %rd7;
	mov.u32 	%r40, %ctaid.x;
	mov.u32 	%r41, %ntid.x;
	mov.u32 	%r42, %tid.x;
	mad.lo.s32 	%r1, %r40, %r41, %r42;
	shr.u32 	%r43, %r39, 31;
	add.s32 	%r44, %r39, %r43;
	shr.s32 	%r2, %r44, 1;
	setp.ge.s32 	%p1, %r1, %r38;
	@%p1 bra 	$L__BB0_44;
	setp.lt.s32 	%p2, %r39, -1;
	mov.f32 	%f95, 0f00000000;
	@%p2 bra 	$L__BB0_43;
	neg.s32 	%r59, %r2;
	abs.s32 	%r45, %r2;
	add.s32 	%r4, %r2, %r45;
	add.s32 	%r5, %r4, 1;
	and.b32  	%r6, %r5, 7;
	setp.lt.u32 	%p3, %r4, 7;
	mov.f32 	%f95, 0f00000000;
	@%p3 bra 	$L__BB0_22;
	sub.s32 	%r57, 3, %r2;
	and.b32  	%r47, %r5, -8;
	neg.s32 	%r56, %r47;
	sub.s32 	%r54, %r1, %r2;
	mov.f32 	%f95, 0f00000000;
	mov.b32 	%r55, 3;
$L__BB0_4:
	.pragma "nounroll";
	setp.lt.s32 	%p4, %r54, 0;
	setp.ge.s32 	%p5, %r54, %r38;
	add.s32 	%r48, %r55, -3;
	mul.wide.s32 	%rd9, %r48, 4;
	add.s64 	%rd3, %rd1, %rd9;
	or.pred  	%p6, %p4, %p5;
	@%p6 bra 	$L__BB0_6;
	mul.wide.u32 	%rd10, %r54, 4;
	add.s64 	%rd11, %rd2, %rd10;
	ld.global.nc.f32 	%f42, [%rd11];
	ld.global.nc.f32 	%f43, [%rd3];
	fma.rn.f32 	%f95, %f42, %f43, %f95;
$L__BB0_6:
	add.s32 	%r14, %r54, 1;
	setp.lt.s32 	%p7, %r14, 0;
	setp.ge.s32 	%p8, %r14, %r38;
	or.pred  	%p9, %p7, %p8;
	@%p9 bra 	$L__BB0_8;
	mul.wide.u32 	%rd12, %r14, 4;
	add.s64 	%rd13, %rd2, %rd12;
	ld.global.nc.f32 	%f44, [%rd13];
	ld.global.nc.f32 	%f45, [%rd3+4];
	fma.rn.f32 	%f95, %f44, %f45, %f95;
$L__BB0_8:
	add.s32 	%r15, %r54, 2;
	setp.lt.s32 	%p10, %r15, 0;
	setp.ge.s32 	%p11, %r15, %r38;
	or.pred  	%p12, %p10, %p11;
	@%p12 bra 	$L__BB0_10;
	mul.wide.u32 	%rd14, %r15, 4;
	add.s64 	%rd15, %rd2, %rd14;
	ld.global.nc.f32 	%f46, [%rd15];
	ld.global.nc.f32 	%f47, [%rd3+8];
	fma.rn.f32 	%f95, %f46, %f47, %f95;
$L__BB0_10:
	add.s32 	%r16, %r54, 3;
	setp.lt.s32 	%p13, %r16, 0;
	setp.ge.s32 	%p14, %r16, %r38;
	or.pred  	%p15, %p13, %p14;
	@%p15 bra 	$L__BB0_12;
	mul.wide.u32 	%rd16, %r16, 4;
	add.s64 	%rd17, %rd2, %rd16;
	ld.global.nc.f32 	%f48, [%rd17];
	ld.global.nc.f32 	%f49, [%rd3+12];
	fma.rn.f32 	%f95, %f48, %f49, %f95;
$L__BB0_12:
	add.s32 	%r17, %r54, 4;
	setp.lt.s32 	%p16, %r17, 0;
	setp.ge.s32 	%p17, %r17, %r38;
	or.pred  	%p18, %p16, %p17;
	@%p18 bra 	$L__BB0_14;
	mul.wide.u32 	%rd18, %r17, 4;
	add.s64 	%rd19, %rd2, %rd18;
	ld.global.nc.f32 	%f50, [%rd19];
	ld.global.nc.f32 	%f51, [%rd3+16];
	fma.rn.f32 	%f95, %f50, %f51, %f95;
$L__BB0_14:
	add.s32 	%r18, %r54, 5;
	setp.lt.s32 	%p19, %r18, 0;
	setp.ge.s32 	%p20, %r18, %r38;
	or.pred  	%p21, %p19, %p20;
	@%p21 bra 	$L__BB0_16;
	mul.wide.u32 	%rd20, %r18, 4;
	add.s64 	%rd21, %rd2, %rd20;
	ld.global.nc.f32 	%f52, [%rd21];
	ld.global.nc.f32 	%f53, [%rd3+20];
	fma.rn.f32 	%f95, %f52, %f53, %f95;
$L__BB0_16:
	add.s32 	%r19, %r54, 6;
	setp.lt.s32 	%p22, %r19, 0;
	setp.ge.s32 	%p23, %r19, %r38;
	or.pred  	%p24, %p22, %p23;
	@%p24 bra 	$L__BB0_18;
	mul.wide.u32 	%rd22, %r19, 4;
	add.s64 	%rd23, %rd2, %rd22;
	ld.global.nc.f32 	%f54, [%rd23];
	ld.global.nc.f32 	%f55, [%rd3+24];
	fma.rn.f32 	%f95, %f54, %f55, %f95;
$L__BB0_18:
	add.s32 	%r20, %r54, 7;
	setp.lt.s32 	%p25, %r20, 0;
	setp.ge.s32 	%p26, %r20, %r38;
	or.pred  	%p27, %p25, %p26;
	@%p27 bra 	$L__BB0_20;
	mul.wide.u32 	%rd24, %r20, 4;
	add.s64 	%rd25, %rd2, %rd24;
	ld.global.nc.f32 	%f56, [%rd25];
	ld.global.nc.f32 	%f57, [%rd3+28];
	fma.rn.f32 	%f95, %f56, %f57, %f95;
$L__BB0_20:
	add.s32 	%r57, %r57, 8;
	add.s32 	%r56, %r56, 8;
	add.s32 	%r55, %r55, 8;
	add.s32 	%r54, %r54, 8;
	setp.ne.s32 	%p28, %r56, 0;
	@%p28 bra 	$L__BB0_4;
	add.s32 	%r59, %r57, -3;
$L__BB0_22:
	setp.eq.s32 	%p29, %r6, 0;
	@%p29 bra 	$L__BB0_43;
	setp.lt.u32 	%p30, %r6, 4;
	@%p30 bra 	$L__BB0_33;
	add.s32 	%r27, %r59, %r1;
	setp.lt.s32 	%p31, %r27, 0;
	setp.ge.s32 	%p32, %r27, %r38;
	add.s32 	%r49, %r59, %r2;
	mul.wide.s32 	%rd26, %r49, 4;
	add.s64 	%rd4, %rd1, %rd26;
	or.pred  	%p33, %p31, %p32;
	@%p33 bra 	$L__BB0_26;
	mul.wide.u32 	%rd27, %r27, 4;
	add.s64 	%rd28, %rd2, %rd27;
	ld.global.nc.f32 	%f59, [%rd28];
	ld.global.nc.f32 	%f60, [%rd4];
	fma.rn.f32 	%f95, %f59, %f60, %f95;
$L__BB0_26:
	add.s32 	%r28, %r27, 1;
	setp.lt.s32 	%p34, %r28, 0;
	setp.ge.s32 	%p35, %r28, %r38;
	or.pred  	%p36, %p34, %p35;
	@%p36 bra 	$L__BB0_28;
	mul.wide.u32 	%rd29, %r28, 4;
	add.s64 	%rd30, %rd2, %rd29;
	ld.global.nc.f32 	%f61, [%rd30];
	ld.global.nc.f32 	%f62, [%rd4+4];
	fma.rn.f32 	%f95, %f61, %f62, %f95;
$L__BB0_28:
	add.s32 	%r29, %r27, 2;
	setp.lt.s32 	%p37, %r29, 0;
	setp.ge.s32 	%p38, %r29, %r38;
	or.pred  	%p39, %p37, %p38;
	@%p39 bra 	$L__BB0_30;
	mul.wide.u32 	%rd31, %r29, 4;
	add.s64 	%rd32, %rd2, %rd31;
	ld.global.nc.f32 	%f63, [%rd32];
	ld.global.nc.f32 	%f64, [%rd4+8];
	fma.rn.f32 	%f95, %f63, %f64, %f95;
$L__BB0_30:
	add.s32 	%r30, %r27, 3;
	setp.lt.s32 	%p40, %r30, 0;
	setp.ge.s32 	%p41, %r30, %r38;
	or.pred  	%p42, %p40, %p41;
	@%p42 bra 	$L__BB0_32;
	mul.wide.u32 	%rd33, %r30, 4;
	add.s64 	%rd34, %rd2, %rd33;
	ld.global.nc.f32 	%f65, [%rd34];
	ld.global.nc.f32 	%f66, [%rd4+12];
	fma.rn.f32 	%f95, %f65, %f66, %f95;
$L__BB0_32:
	add.s32 	%r59, %r59, 4;
$L__BB0_33:
	and.b32  	%r50, %r5, 3;
	setp.eq.s32 	%p43, %r50, 0;
	@%p43 bra 	$L__BB0_43;
	setp.eq.s32 	%p44, %r50, 1;
	@%p44 bra 	$L__BB0_40;
	add.s32 	%r33, %r59, %r1;
	setp.lt.s32 	%p45, %r33, 0;
	setp.ge.s32 	%p46, %r33, %r38;
	add.s32 	%r51, %r59, %r2;
	mul.wide.s32 	%rd35, %r51, 4;
	add.s64 	%rd5, %rd1, %rd35;
	or.pred  	%p47, %p45, %p46;
	@%p47 bra 	$L__BB0_37;
	mul.wide.u32 	%rd36, %r33, 4;
	add.s64 	%rd37, %rd2, %rd36;
	ld.global.nc.f32 	%f68, [%rd37];
	ld.global.nc.f32 	%f69, [%rd5];
	fma.rn.f32 	%f95, %f68, %f69, %f95;
$L__BB0_37:
	add.s32 	%r34, %r33, 1;
	setp.lt.s32 	%p48, %r34, 0;
	setp.ge.s32 	%p49, %r34, %r38;
	or.pred  	%p50, %p48, %p49;
	@%p50 bra 	$L__BB0_39;
	mul.wide.u32 	%rd38, %r34, 4;
	add.s64 	%rd39, %rd2, %rd38;
	ld.global.nc.f32 	%f70, [%rd39];
	ld.global.nc.f32 	%f71, [%rd5+4];
	fma.rn.f32 	%f95, %f70, %f71, %f95;
$L__BB0_39:
	add.s32 	%r59, %r59, 2;
$L__BB0_40:
	and.b32  	%r52, %r4, 1;
	setp.eq.b32 	%p51, %r52, 1;
	@%p51 bra 	$L__BB0_43;
	add.s32 	%r37, %r59, %r1;
	setp.lt.s32 	%p52, %r37, 0;
	setp.ge.s32 	%p53, %r37, %r38;
	or.pred  	%p54, %p52, %p53;
	@%p54 bra 	$L__BB0_43;
	mul.wide.u32 	%rd40, %r37, 4;
	add.s64 	%rd41, %rd2, %rd40;
	ld.global.nc.f32 	%f72, [%rd41];
	add.s32 	%r53, %r59, %r2;
	mul.wide.s32 	%rd42, %r53, 4;
	add.s64 	%rd43, %rd1, %rd42;
	ld.global.nc.f32 	%f73, [%rd43];
	fma.rn.f32 	%f95, %f72, %f73, %f95;
$L__BB0_43:
	cvta.to.global.u64 	%rd44, %rd6;
	mul.wide.s32 	%rd45, %r1, 4;
	add.s64 	%rd46, %rd44, %rd45;
	st.global.f32 	[%rd46], %f95;
$L__BB0_44:
	ret;

}


// ===== COMPILED SASS (sm_100) =====

	.target	sm_100

	.elftype	@"ET_EXEC"


//--------------------- .note.nv.tkinfo           --------------------------
	.section	.note.nv.tkinfo,"",@"SHT_NOTE"
	.sectionflags	@"SHF_NOTE_NV_TKINFO"
	.tkinfo
        /*0018*/ 	.word	0x00000002
        /*0030*/ 	.string	""
        /*0030*/ 	.string	"ptxas"
        /*0030*/ 	.string	"Cuda compilation tools, release 13.0, V13.0.88"
        /*0030*/ 	.string	"Build cuda_13.0.r13.0/compiler.36424714_0"
        /*0030*/ 	.string	"-arch sm_100 -m 64 "



//--------------------- .note.nv.cuinfo           --------------------------
	.section	.note.nv.cuinfo,"",@"SHT_NOTE"
	.sectionflags	@"SHF_NOTE_NV_CUINFO"
        /*0018*/ 	.short	0x0002
        /*001a*/ 	.short	0x0064
        /*001c*/ 	.short	0x0082
	.zero		2


//--------------------- .nv.info                  --------------------------
	.section	.nv.info,"",@"SHT_CUDA_INFO"
	.align	4


	//----- nvinfo : EIATTR_REGCOUNT
	.align		4
        /*0000*/ 	.byte	0x04, 0x2f
        /*0002*/ 	.short	(.L_1 - .L_0)
	.align		4
.L_0:
        /*0004*/ 	.word	index@(_Z10Convolve1DPKfS0_Pfii)
        /*0008*/ 	.word	0x00000020


	//----- nvinfo : EIATTR_FRAME_SIZE
	.align		4
.L_1:
        /*000c*/ 	.byte	0x04, 0x11
        /*000e*/ 	.short	(.L_3 - .L_2)
	.align		4
.L_2:
        /*0010*/ 	.word	index@(_Z10Convolve1DPKfS0_Pfii)
        /*0014*/ 	.word	0x00000000


	//----- nvinfo : EIATTR_MIN_STACK_SIZE
	.align		4
.L_3:
        /*0018*/ 	.byte	0x04, 0x12
        /*001a*/ 	.short	(.L_5 - .L_4)
	.align		4
.L_4:
        /*001c*/ 	.word	index@(_Z10Convolve1DPKfS0_Pfii)
        /*0020*/ 	.word	0x00000000
.L_5:


//--------------------- .nv.compat                --------------------------
	.section	.nv.compat,"",@"SHT_CUDA_COMPAT_INFO"
	.align	4
        /*0000*/ 	.byte	0x02, 0x09, 0x00, 0x00, 0x02, 0x02, 0x01, 0x00, 0x02, 0x05, 0x05, 0x00, 0x03, 0x07, 0x01, 0x01
        /*0010*/ 	.byte	0x02, 0x03, 0x00, 0x00, 0x02, 0x06, 0x01, 0x00, 0x04, 0x0b, 0x08, 0x00, 0x09, 0x00, 0x00, 0x00
        /*0020*/ 	.byte	0x00, 0x00, 0x00, 0x00


//--------------------- .nv.info._Z10Convolve1DPKfS0_Pfii --------------------------
	.section	.nv.info._Z10Convolve1DPKfS0_Pfii,"",@"SHT_CUDA_INFO"
	.sectionflags	@""
	.align	4


	//----- nvinfo : EIATTR_CUDA_API_VERSION
	.align		4
        /*0000*/ 	.byte	0x04, 0x37
        /*0002*/ 	.short	(.L_7 - .L_6)
.L_6:
        /*0004*/ 	.word	0x00000082


	//----- nvinfo : EIATTR_KPARAM_INFO
	.align		4
.L_7:
        /*0008*/ 	.byte	0x04, 0x17
        /*000a*/ 	.short	(.L_9 - .L_8)
.L_8:
        /*000c*/ 	.word	0x00000000
        /*0010*/ 	.short	0x0004
        /*0012*/ 	.short	0x001c
        /*0014*/ 	.byte	0x00, 0xf0, 0x11, 0x00


	//----- nvinfo : EIATTR_KPARAM_INFO
	.align		4
.L_9:
        /*0018*/ 	.byte	0x04, 0x17
        /*001a*/ 	.short	(.L_11 - .L_10)
.L_10:
        /*001c*/ 	.word	0x00000000
        /*0020*/ 	.short	0x0003
        /*0022*/ 	.short	0x0018
        /*0024*/ 	.byte	0x00, 0xf0, 0x11, 0x00


	//----- nvinfo : EIATTR_KPARAM_INFO
	.align		4
.L_11:
        /*0028*/ 	.byte	0x04, 0x17
        /*002a*/ 	.short	(.L_13 - .L_12)
.L_12:
        /*002c*/ 	.word	0x00000000
        /*0030*/ 	.short	0x0002
        /*0032*/ 	.short	0x0010
        /*0034*/ 	.byte	0x00, 0xf5, 0x21, 0x00


	//----- nvinfo : EIATTR_KPARAM_INFO
	.align		4
.L_13:
        /*0038*/ 	.byte	0x04, 0x17
        /*003a*/ 	.short	(.L_15 - .L_14)
.L_14:
        /*003c*/ 	.word	0x00000000
        /*0040*/ 	.short	0x0001
        /*0042*/ 	.short	0x0008
        /*0044*/ 	.byte	0x00, 0xf5, 0x21, 0x00


	//----- nvinfo : EIATTR_KPARAM_INFO
	.align		4
.L_15:
        /*0048*/ 	.byte	0x04, 0x17
        /*004a*/ 	.short	(.L_17 - .L_16)
.L_16:
        /*004c*/ 	.word	0x00000000
        /*0050*/ 	.short	0x0000
        /*0052*/ 	.short	0x0000
        /*0054*/ 	.byte	0x00, 0xf5, 0x21, 0x00


	//----- nvinfo : EIATTR_SPARSE_MMA_MASK
	.align		4
.L_17:
        /*0058*/ 	.byte	0x03, 0x50
        /*005a*/ 	.short	0x0000


	//----- nvinfo : EIATTR_MAXREG_COUNT
	.align		4
        /*005c*/ 	.byte	0x03, 0x1b
        /*005e*/ 	.short	0x00ff


	//----- nvinfo : EIATTR_MERCURY_ISA_VERSION
	.align		4
        /*0060*/ 	.byte	0x03, 0x5f
        /*0062*/ 	.short	0x0101


	//----- nvinfo : EIATTR_VRC_CTA_INIT_COUNT
	.align		4
        /*0064*/ 	.byte	0x02, 0x4a
	.zero		1
	.zero		1


	//----- nvinfo : EIATTR_EXIT_INSTR_OFFSETS
	.align		4
        /*0068*/ 	.byte	0x04, 0x1c
        /*006a*/ 	.short	(.L_19 - .L_18)


	//   ....[0]....
.L_18:
        /*006c*/ 	.word	0x00000070


	//   ....[1]....
        /*0070*/ 	.word	0x00000bb0


	//----- nvinfo : EIATTR_CRS_STACK_SIZE
	.align		4
.L_19:
        /*0074*/ 	.byte	0x04, 0x1e
        /*0076*/ 	.short	(.L_21 - .L_20)
.L_20:
        /*0078*/ 	.word	0x00000000


	//----- nvinfo : EIATTR_CBANK_PARAM_SIZE
	.align		4
.L_21:
        /*007c*/ 	.byte	0x03, 0x19
        /*007e*/ 	.short	0x0020


	//----- nvinfo : EIATTR_PARAM_CBANK
	.align		4
        /*0080*/ 	.byte	0x04, 0x0a
        /*0082*/ 	.short	(.L_23 - .L_22)
	.align		4
.L_22:
        /*0084*/ 	.word	index@(.nv.constant0._Z10Convolve1DPKfS0_Pfii)
        /*0088*/ 	.short	0x0380
        /*008a*/ 	.short	0x0020


	//----- nvinfo : EIATTR_SW_WAR
	.align		4
.L_23:
        /*008c*/ 	.byte	0x04, 0x36
        /*008e*/ 	.short	(.L_25 - .L_24)
.L_24:
        /*0090*/ 	.word	0x00000008
.L_25:


//--------------------- .nv.callgraph             --------------------------
	.section	.nv.callgraph,"",@"SHT_CUDA_CALLGRAPH"
	.align	4
	.sectionentsize	8
	.align		4
        /*0000*/ 	.word	0x00000000
	.align		4
        /*0004*/ 	.word	0xffffffff
	.align		4
        /*0008*/ 	.word	0x00000000
	.align		4
        /*000c*/ 	.word	0xfffffffe
	.align		4
        /*0010*/ 	.word	0x00000000
	.align		4
        /*0014*/ 	.word	0xfffffffd
	.align		4
        /*0018*/ 	.word	0x00000000
	.align		4
        /*001c*/ 	.word	0xfffffffc


//--------------------- .text._Z10Convolve1DPKfS0_Pfii --------------------------
	.section	.text._Z10Convolve1DPKfS0_Pfii,"ax",@progbits
	.align	128
        .global         _Z10Convolve1DPKfS0_Pfii
        .type           _Z10Convolve1DPKfS0_Pfii,@function
        .size           _Z10Convolve1DPKfS0_Pfii,(.L_x_7 - _Z10Convolve1DPKfS0_Pfii)
        .other          _Z10Convolve1DPKfS0_Pfii,@"STO_CUDA_ENTRY STV_DEFAULT"
_Z10Convolve1DPKfS0_Pfii:
.text._Z10Convolve1DPKfS0_Pfii:
[----:B------:R-:W-:Y:S01]  /*0000*/  LDC R1, c[0x0][0x37c] ;  /* 0x0000df00ff017b82 */ /* 0x000fe20000000800 */
[----:B------:R-:W0:Y:S07]  /*0010*/  S2R R3, SR_TID.X ;  /* 0x0000000000037919 */ /* 0x000e2e0000002100 */
[----:B------:R-:W0:Y:S01]  /*0020*/  S2UR UR5, SR_CTAID.X ;  /* 0x00000000000579c3 */ /* 0x000e220000002500 */
[----:B------:R-:W1:Y:S07]  /*0030*/  LDCU UR4, c[0x0][0x398] ;  /* 0x00007300ff0477ac */ /* 0x000e6e0008000800 */
[----:B------:R-:W0:Y:S02]  /*0040*/  LDC R0, c[0x0][0x360] ;  /* 0x0000d800ff007b82 */ /* 0x000e240000000800 */
[----:B0-----:R-:W-:-:S05]  /*0050*/  IMAD R0, R0, UR5, R3 ;  /* 0x0000000500007c24 */ /* 0x001fca000f8e0203 */
[----:B-1----:R-:W-:-:S13]  /*0060*/  ISETP.GE.AND P0, PT, R0, UR4, PT ;  /* 0x0000000400007c0c */ /* 0x002fda000bf06270 */
[----:B------:R-:W-:Y:S05]  /*0070*/  @P0 EXIT ;  /* 0x000000000000094d */ /* 0x000fea0003800000 */
[----:B------:R-:W0:Y:S01]  /*0080*/  LDC R3, c[0x0][0x39c] ;  /* 0x0000e700ff037b82 */ /* 0x000e220000000800 */
[----:B------:R-:W1:Y:S01]  /*0090*/  LDCU.64 UR6, c[0x0][0x358] ;  /* 0x00006b00ff0677ac */ /* 0x000e620008000a00 */
[----:B------:R-:W-:Y:S01]  /*00a0*/  IMAD.MOV.U32 R2, RZ, RZ, RZ ;  /* 0x000000ffff027224 */ /* 0x000fe200078e00ff */
[C---:B0-----:R-:W-:Y:S02]  /*00b0*/  ISETP.GE.AND P0, PT, R3.reuse, -0x1, PT ;  /* 0xffffffff0300780c */ /* 0x041fe40003f06270 */
[----:B------:R-:W-:-:S11]  /*00c0*/  LEA.HI R3, R3, R3, RZ, 0x1 ;  /* 0x0000000303037211 */ /* 0x000fd600078f08ff */
[----:B-1----:R-:W-:Y:S05]  /*00d0*/  @!P0 BRA `(.L_x_0) ;  /* 0x0000000800a88947 */ /* 0x002fea0003800000 */
[----:B------:R-:W-:Y:S01]  /*00e0*/  SHF.R.S32.HI R3, RZ, 0x1, R3 ;  /* 0x00000001ff037819 */ /* 0x000fe20000011403 */
[----:B------:R-:W-:-:S03]  /*00f0*/  IMAD.MOV.U32 R2, RZ, RZ, RZ ;  /* 0x000000ffff027224 */ /* 0x000fc600078e00ff */
[----:B------:R-:W-:Y:S01]  /*0100*/  IABS R4, R3 ;  /* 0x0000000300047213 */ /* 0x000fe20000000000 */
[----:B------:R-:W-:-:S04]  /*0110*/  IMAD.MOV R12, RZ, RZ, -R3 ;  /* 0x000000ffff0c7224 */ /* 0x000fc800078e0a03 */
[----:B------:R-:W-:-:S05]  /*0120*/  IMAD.IADD R4, R3, 0x1, R4 ;  /* 0x0000000103047824 */ /* 0x000fca00078e0204 */
[C---:B------:R-:W-:Y:S02]  /*0130*/  ISETP.GE.U32.AND P0, PT, R4.reuse, 0x7, PT ;  /* 0x000000070400780c */ /* 0x040fe40003f06070 */
[----:B------:R-:W-:-:S04]  /*0140*/  IADD3 R5, PT, PT, R4, 0x1, RZ ;  /* 0x0000000104057810 */ /* 0x000fc80007ffe0ff */
[----:B------:R-:W-:-:S07]  /*0150*/  LOP3.LUT R6, R5, 0x7, RZ, 0xc0, !PT ;  /* 0x0000000705067812 */ /* 0x000fce00078ec0ff */
[----:B------:R-:W-:Y:S05]  /*0160*/  @!P0 BRA `(.L_x_1) ;  /* 0x0000000400408947 */ /* 0x000fea0003800000 */
[----:B------:R-:W0:Y:S01]  /*0170*/  LDC.64 R12, c[0x0][0x388] ;  /* 0x0000e200ff0c7b82 */ /* 0x000e220000000a00 */
[----:B------:R-:W-:Y:S01]  /*0180*/  LOP3.LUT R10, R5, 0xfffffff8, RZ, 0xc0, !PT ;  /* 0xfffffff8050a7812 */ /* 0x000fe200078ec0ff */
[----:B------:R-:W-:Y:S01]  /*0190*/  IMAD.MOV.U32 R2, RZ, RZ, RZ ;  /* 0x000000ffff027224 */ /* 0x000fe200078e00ff */
[----:B------:R-:W-:Y:S01]  /*01a0*/  IADD3 R9, PT, PT, -R3, 0x3, RZ ;  /* 0x0000000303097810 */ /* 0x000fe20007ffe1ff */
[----:B------:R-:W-:Y:S01]  /*01b0*/  IMAD.MOV.U32 R8, RZ, RZ, 0x3 ;  /* 0x00000003ff087424 */ /* 0x000fe200078e00ff */
[----:B------:R-:W-:Y:S01]  /*01c0*/  IADD3 R7, PT, PT, R0, -R3, RZ ;  /* 0x8000000300077210 */ /* 0x000fe20007ffe0ff */
[----:B------:R-:W1:Y:S01]  /*01d0*/  LDCU UR4, c[0x0][0x398] ;  /* 0x00007300ff0477ac */ /* 0x000e620008000800 */
[----:B------:R-:W-:-:S07]  /*01e0*/  IADD3 R10, PT, PT, -R10, RZ, RZ ;  /* 0x000000ff0a0a7210 */ /* 0x000fce0007ffe1ff */
.L_x_2:
[C---:B------:R-:W-:Y:S01]  /*01f0*/  VIADD R21, R7.reuse, 0x1 ;  /* 0x0000000107157836 */ /* 0x040fe20000000000 */
[----:B-1----:R-:W-:Y:S01]  /*0200*/  ISETP.GE.AND P3, PT, R7, UR4, PT ;  /* 0x0000000407007c0c */ /* 0x002fe2000bf66270 */
[----:B------:R-:W-:-:S03]  /*0210*/  VIADD R15, R8, 0xfffffffd ;  /* 0xfffffffd080f7836 */ /* 0x000fc60000000000 */
[----:B------:R-:W-:Y:S01]  /*0220*/  ISETP.LT.OR P3, PT, R7, RZ, P3 ;  /* 0x000000ff0700720c */ /* 0x000fe20001f61670 */
[----:B0-----:R-:W-:Y:S01]  /*0230*/  IMAD.WIDE R14, R15, 0x4, R12 ;  /* 0x000000040f0e7825 */ /* 0x001fe200078e020c */
[----:B------:R-:W-:-:S04]  /*0240*/  ISETP.GE.AND P4, PT, R21, UR4, PT ;  /* 0x0000000415007c0c */ /* 0x000fc8000bf86270 */
[----:B------:R-:W-:-:S07]  /*0250*/  ISETP.LT.OR P4, PT, R21, RZ, P4 ;  /* 0x000000ff1500720c */ /* 0x000fce0002781670 */
[----:B------:R-:W0:Y:S06]  /*0260*/  @!P3 LDC.64 R18, c[0x0][0x380] ;  /* 0x0000e000ff12bb82 */ /* 0x000e2c0000000a00 */
[----:B------:R-:W2:Y:S02]  /*0270*/  @!P4 LDG.E.CONSTANT R24, desc[UR6][R14.64+0x4] ;  /* 0x000004060e18c981 */ /* 0x000ea4000c1e9900 */
[----:B------:R-:W1:Y:S01]  /*0280*/  @!P4 LDC.64 R16, c[0x0][0x380] ;  /* 0x0000e000ff10cb82 */ /* 0x000e620000000a00 */
[----:B0-----:R-:W-:-:S06]  /*0290*/  @!P3 IMAD.WIDE.U32 R18, R7, 0x4, R18 ;  /* 0x000000040712b825 */ /* 0x001fcc00078e0012 */
[----:B------:R-:W3:Y:S01]  /*02a0*/  @!P3 LDG.E.CONSTANT R19, desc[UR6][R18.64] ;  /* 0x000000061213b981 */ /* 0x000ee2000c1e9900 */
[----:B-1----:R-:W-:-:S03]  /*02b0*/  @!P4 IMAD.WIDE.U32 R20, R21, 0x4, R16 ;  /* 0x000000041514c825 */ /* 0x002fc600078e0010 */
[----:B------:R-:W3:Y:S04]  /*02c0*/  @!P3 LDG.E.CONSTANT R16, desc[UR6][R14.64] ;  /* 0x000000060e10b981 */ /* 0x000ee8000c1e9900 */
[----:B------:R-:W2:Y:S01]  /*02d0*/  @!P4 LDG.E.CONSTANT R21, desc[UR6][R20.64] ;  /* 0x000000061415c981 */ /* 0x000ea2000c1e9900 */
[C---:B------:R-:W-:Y:S01]  /*02e0*/  IADD3 R25, PT, PT, R7.reuse, 0x2, RZ ;  /* 0x0000000207197810 */ /* 0x040fe20007ffe0ff */
[----:B------:R-:W-:-:S03]  /*02f0*/  VIADD R29, R7, 0x3 ;  /* 0x00000003071d7836 */ /* 0x000fc60000000000 */
[----:B------:R-:W-:Y:S02]  /*0300*/  ISETP.GE.AND P0, PT, R25, UR4, PT ;  /* 0x0000000419007c0c */ /* 0x000fe4000bf06270 */
[----:B------:R-:W-:Y:S02]  /*0310*/  ISETP.GE.AND P2, PT, R29, UR4, PT ;  /* 0x000000041d007c0c */ /* 0x000fe4000bf46270 */
[----:B------:R-:W-:Y:S02]  /*0320*/  ISETP.LT.OR P0, PT, R25, RZ, P0 ;  /* 0x000000ff1900720c */ /* 0x000fe40000701670 */
[----:B------:R-:W-:Y:S01]  /*0330*/  ISETP.LT.OR P2, PT, R29, RZ, P2 ;  /* 0x000000ff1d00720c */ /* 0x000fe20001741670 */
[C---:B------:R-:W-:Y:S01]  /*0340*/  VIADD R17, R7.reuse, 0x4 ;  /* 0x0000000407117836 */ /* 0x040fe20000000000 */
[----:B------:R-:W-:-:S04]  /*0350*/  IADD3 R11, PT, PT, R7, 0x5, RZ ;  /* 0x00000005070b7810 */ /* 0x000fc80007ffe0ff */
[----:B------:R-:W-:-:S05]  /*0360*/  ISETP.GE.AND P1, PT, R17, UR4, PT ;  /* 0x0000000411007c0c */ /* 0x000fca000bf26270 */
[----:B------:R-:W0:Y:S01]  /*0370*/  @!P0 LDC.64 R22, c[0x0][0x380] ;  /* 0x0000e000ff168b82 */ /* 0x000e220000000a00 */
[----:B------:R-:W-:Y:S02]  /*0380*/  ISETP.GE.AND P5, PT, R11, UR4, PT ;  /* 0x000000040b007c0c */ /* 0x000fe4000bfa6270 */
[----:B------:R-:W-:Y:S01]  /*0390*/  ISETP.LT.OR P1, PT, R17, RZ, P1 ;  /* 0x000000ff1100720c */ /* 0x000fe20000f21670 */
[----:B------:R-:W-:Y:S02]  /*03a0*/  VIADD R27, R7, 0x6 ;  /* 0x00000006071b7836 */ /* 0x000fe40000000000 */
[----:B0-----:R-:W-:-:S04]  /*03b0*/  @!P0 IMAD.WIDE.U32 R22, R25, 0x4, R22 ;  /* 0x0000000419168825 */ /* 0x001fc800078e0016 */
[----:B---3--:R-:W-:Y:S02]  /*03c0*/  @!P3 FFMA R2, R19, R16, R2 ;  /* 0x000000101302b223 */ /* 0x008fe40000000002 */
[----:B------:R-:W0:Y:S01]  /*03d0*/  @!P2 LDC.64 R18, c[0x0][0x380] ;  /* 0x0000e000ff12ab82 */ /* 0x000e220000000a00 */
[----:B------:R-:W-:Y:S01]  /*03e0*/  ISETP.LT.OR P3, PT, R11, RZ, P5 ;  /* 0x000000ff0b00720c */ /* 0x000fe20002f61670 */
[----:B--2---:R-:W-:-:S06]  /*03f0*/  @!P4 FFMA R2, R21, R24, R2 ;  /* 0x000000181502c223 */ /* 0x004fcc0000000002 */
[----:B------:R-:W1:Y:S01]  /*0400*/  @!P1 LDC.64 R20, c[0x0][0x380] ;  /* 0x0000e000ff149b82 */ /* 0x000e620000000a00 */
[----:B------:R-:W-:-:S05]  /*0410*/  ISETP.GE.AND P4, PT, R27, UR4, PT ;  /* 0x000000041b007c0c */ /* 0x000fca000bf86270 */
[----:B------:R-:W2:Y:S02]  /*0420*/  @!P3 LDG.E.CONSTANT R26, desc[UR6][R14.64+0x14] ;  /* 0x000014060e1ab981 */ /* 0x000ea4000c1e9900 */
[----:B------:R-:W3:Y:S01]  /*0430*/  @!P3 LDC.64 R24, c[0x0][0x380] ;  /* 0x0000e000ff18bb82 */ /* 0x000ee20000000a00 */
[----:B------:R-:W-:Y:S01]  /*0440*/  ISETP.LT.OR P4, PT, R27, RZ, P4 ;  /* 0x000000ff1b00720c */ /* 0x000fe20002781670 */
[----:B0-----:R-:W-:-:S04]  /*0450*/  @!P2 IMAD.WIDE.U32 R18, R29, 0x4, R18 ;  /* 0x000000041d12a825 */ /* 0x001fc800078e0012 */
[----:B------:R-:W-:Y:S02]  /*0460*/  VIADD R29, R7, 0x7 ;  /* 0x00000007071d7836 */ /* 0x000fe40000000000 */
[----:B------:R-:W4:Y:S03]  /*0470*/  @!P2 LDG.E.CONSTANT R19, desc[UR6][R18.64] ;  /* 0x000000061213a981 */ /* 0x000f26000c1e9900 */
[----:B------:R-:W-:-:S04]  /*0480*/  ISETP.GE.AND P5, PT, R29, UR4, PT ;  /* 0x000000041d007c0c */ /* 0x000fc8000bfa6270 */
[----:B------:R-:W-:Y:S01]  /*0490*/  ISETP.LT.OR P5, PT, R29, RZ, P5 ;  /* 0x000000ff1d00720c */ /* 0x000fe20002fa1670 */
[----:B-1----:R-:W-:Y:S02]  /*04a0*/  @!P1 IMAD.WIDE.U32 R20, R17, 0x4, R20 ;  /* 0x0000000411149825 */ /* 0x002fe400078e0014 */
[----:B------:R-:W0:Y:S01]  /*04b0*/  @!P4 LDC.64 R16, c[0x0][0x380] ;  /* 0x0000e000ff10cb82 */ /* 0x000e220000000a00 */
[----:B------:R-:W5:Y:S01]  /*04c0*/  @!P0 LDG.E.CONSTANT R18, desc[UR6][R14.64+0x8] ;  /* 0x000008060e128981 */ /* 0x000f62000c1e9900 */
[----:B---3--:R-:W-:-:S03]  /*04d0*/  @!P3 IMAD.WIDE.U32 R24, R11, 0x4, R24 ;  /* 0x000000040b18b825 */ /* 0x008fc600078e0018 */
[----:B------:R-:W5:Y:S04]  /*04e0*/  @!P0 LDG.E.CONSTANT R11, desc[UR6][R22.64] ;  /* 0x00000006160b8981 */ /* 0x000f68000c1e9900 */
[----:B------:R-:W2:Y:S04]  /*04f0*/  @!P3 LDG.E.CONSTANT R25, desc[UR6][R24.64] ;  /* 0x000000061819b981 */ /* 0x000ea8000c1e9900 */
[----:B------:R-:W3:Y:S04]  /*0500*/  @!P5 LDG.E.CONSTANT R28, desc[UR6][R14.64+0x1c] ;  /* 0x00001c060e1cd981 */ /* 0x000ee8000c1e9900 */
[----:B------:R1:W2:Y:S04]  /*0510*/  @!P1 LDG.E.CONSTANT R23, desc[UR6][R20.64] ;  /* 0x0000000614179981 */ /* 0x0002a8000c1e9900 */
[----:B------:R-:W4:Y:S04]  /*0520*/  @!P2 LDG.E.CONSTANT R22, desc[UR6][R14.64+0xc] ;  /* 0x00000c060e16a981 */ /* 0x000f28000c1e9900 */
[----:B------:R-:W2:Y:S01]  /*0530*/  @!P1 LDG.E.CONSTANT R24, desc[UR6][R14.64+0x10] ;  /* 0x000010060e189981 */ /* 0x000ea2000c1e9900 */
[----:B-1----:R-:W1:Y:S01]  /*0540*/  @!P5 LDC.64 R20, c[0x0][0x380] ;  /* 0x0000e000ff14db82 */ /* 0x002e620000000a00 */
[----:B0-----:R-:W-:-:S02]  /*0550*/  @!P4 IMAD.WIDE.U32 R16, R27, 0x4, R16 ;  /* 0x000000041b10c825 */ /* 0x001fc400078e0010 */
[----:B------:R-:W3:Y:S04]  /*0560*/  @!P4 LDG.E.CONSTANT R27, desc[UR6][R14.64+0x18] ;  /* 0x000018060e1bc981 */ /* 0x000ee8000c1e9900 */
[----:B------:R-:W3:Y:S01]  /*0570*/  @!P4 LDG.E.CONSTANT R17, desc[UR6][R16.64] ;  /* 0x000000061011c981 */ /* 0x000ee2000c1e9900 */
[----:B-1----:R-:W-:-:S06]  /*0580*/  @!P5 IMAD.WIDE.U32 R20, R29, 0x4, R20 ;  /* 0x000000041d14d825 */ /* 0x002fcc00078e0014 */
[----:B------:R-:W3:Y:S01]  /*0590*/  @!P5 LDG.E.CONSTANT R21, desc[UR6][R20.64] ;  /* 0x000000061415d981 */ /* 0x000ee2000c1e9900 */
[----:B------:R-:W-:Y:S01]  /*05a0*/  IADD3 R10, PT, PT, R10, 0x8, RZ ;  /* 0x000000080a0a7810 */ /* 0x000fe20007ffe0ff */
[----:B------:R-:W-:Y:S01]  /*05b0*/  VIADD R9, R9, 0x8 ;  /* 0x0000000809097836 */ /* 0x000fe20000000000 */
[----:B------:R-:W-:Y:S01]  /*05c0*/  IADD3 R7, PT, PT, R7, 0x8, RZ ;  /* 0x0000000807077810 */ /* 0x000fe20007ffe0ff */
[----:B------:R-:W-:Y:S02]  /*05d0*/  VIADD R8, R8, 0x8 ;  /* 0x0000000808087836 */ /* 0x000fe40000000000 */
[----:B-----5:R-:W-:Y:S01]  /*05e0*/  @!P0 FFMA R2, R11, R18, R2 ;  /* 0x000000120b028223 */ /* 0x020fe20000000002 */
[----:B------:R-:W-:-:S03]  /*05f0*/  ISETP.NE.AND P0, PT, R10, RZ, PT ;  /* 0x000000ff0a00720c */ /* 0x000fc60003f05270 */
[----:B----4-:R-:W-:-:S04]  /*0600*/  @!P2 FFMA R2, R19, R22, R2 ;  /* 0x000000161302a223 */ /* 0x010fc80000000002 */
[----:B--2---:R-:W-:-:S04]  /*0610*/  @!P1 FFMA R2, R23, R24, R2 ;  /* 0x0000001817029223 */ /* 0x004fc80000000002 */
[----:B------:R-:W-:-:S04]  /*0620*/  @!P3 FFMA R2, R25, R26, R2 ;  /* 0x0000001a1902b223 */ /* 0x000fc80000000002 */
[----:B---3--:R-:W-:-:S04]  /*0630*/  @!P4 FFMA R2, R17, R27, R2 ;  /* 0x0000001b1102c223 */ /* 0x008fc80000000002 */
[----:B------:R-:W-:Y:S01]  /*0640*/  @!P5 FFMA R2, R21, R28, R2 ;  /* 0x0000001c1502d223 */ /* 0x000fe20000000002 */
[----:B------:R-:W-:Y:S06]  /*0650*/  @P0 BRA `(.L_x_2) ;  /* 0xfffffff800e40947 */ /* 0x000fec000383ffff */
[----:B------:R-:W-:-:S07]  /*0660*/  VIADD R12, R9, 0xfffffffd ;  /* 0xfffffffd090c7836 */ /* 0x000fce0000000000 */
.L_x_1:
[----:B------:R-:W-:-:S13]  /*0670*/  ISETP.NE.AND P0, PT, R6, RZ, PT ;  /* 0x000000ff0600720c */ /* 0x000fda0003f05270 */
[----:B------:R-:W-:Y:S05]  /*0680*/  @!P0 BRA `(.L_x_0) ;  /* 0x00000004003c8947 */ /* 0x000fea0003800000 */
[----:B------:R-:W-:Y:S02]  /*0690*/  ISETP.GE.U32.AND P0, PT, R6, 0x4, PT ;  /* 0x000000040600780c */ /* 0x000fe40003f06070 */
[----:B------:R-:W-:-:S11]  /*06a0*/  LOP3.LUT P3, R5, R5, 0x3, RZ, 0xc0, !PT ;  /* 0x0000000305057812 */ /* 0x000fd6000786c0ff */
[----:B------:R-:W-:Y:S05]  /*06b0*/  @!P0 BRA `(.L_x_3) ;  /* 0x0000000000908947 */ /* 0x000fea0003800000 */
[----:B------:R-:W-:Y:S01]  /*06c0*/  IMAD.IADD R21, R0, 0x1, R12 ;  /* 0x0000000100157824 */ /* 0x000fe200078e020c */
[----:B------:R-:W0:Y:S01]  /*06d0*/  LDC.64 R6, c[0x0][0x388] ;  /* 0x0000e200ff067b82 */ /* 0x000e220000000a00 */
[----:B------:R-:W-:Y:S02]  /*06e0*/  IMAD.IADD R19, R12, 0x1, R3 ;  /* 0x000000010c137824 */ /* 0x000fe400078e0203 */
[C---:B------:R-:W-:Y:S01]  /*06f0*/  VIADD R25, R21.reuse, 0x2 ;  /* 0x0000000215197836 */ /* 0x040fe20000000000 */
[C---:B------:R-:W-:Y:S02]  /*0700*/  ISETP.GE.AND P0, PT, R21.reuse, UR4, PT ;  /* 0x0000000415007c0c */ /* 0x040fe4000bf06270 */
[C---:B------:R-:W-:Y:S02]  /*0710*/  IADD3 R23, PT, PT, R21.reuse, 0x1, RZ ;  /* 0x0000000115177810 */ /* 0x040fe40007ffe0ff */
[----:B------:R-:W-:Y:S02]  /*0720*/  ISETP.LT.OR P0, PT, R21, RZ, P0 ;  /* 0x000000ff1500720c */ /* 0x000fe40000701670 */
[----:B------:R-:W-:-:S02]  /*0730*/  ISETP.GE.AND P1, PT, R23, UR4, PT ;  /* 0x0000000417007c0c */ /* 0x000fc4000bf26270 */
[----:B------:R-:W-:Y:S02]  /*0740*/  IADD3 R13, PT, PT, R21, 0x3, RZ ;  /* 0x00000003150d7810 */ /* 0x000fe40007ffe0ff */
[----:B------:R-:W-:Y:S02]  /*0750*/  ISETP.GE.AND P2, PT, R25, UR4, PT ;  /* 0x0000000419007c0c */ /* 0x000fe4000bf46270 */
[----:B------:R-:W-:Y:S02]  /*0760*/  ISETP.LT.OR P1, PT, R23, RZ, P1 ;  /* 0x000000ff1700720c */ /* 0x000fe40000f21670 */
[----:B------:R-:W-:Y:S02]  /*0770*/  ISETP.LT.OR P2, PT, R25, RZ, P2 ;  /* 0x000000ff1900720c */ /* 0x000fe40001741670 */
[C---:B------:R-:W-:Y:S01]  /*0780*/  ISETP.GE.AND P4, PT, R13.reuse, UR4, PT ;  /* 0x000000040d007c0c */ /* 0x040fe2000bf86270 */
[----:B------:R-:W1:Y:S03]  /*0790*/  @!P0 LDC.64 R16, c[0x0][0x380] ;  /* 0x0000e000ff108b82 */ /* 0x000e660000000a00 */
[----:B------:R-:W-:Y:S01]  /*07a0*/  ISETP.LT.OR P4, PT, R13, RZ, P4 ;  /* 0x000000ff0d00720c */ /* 0x000fe20002781670 */
[----:B0-----:R-:W-:-:S04]  /*07b0*/  IMAD.WIDE R6, R19, 0x4, R6 ;  /* 0x0000000413067825 */ /* 0x001fc800078e0206 */
[----:B------:R-:W0:Y:S01]  /*07c0*/  @!P1 LDC.64 R14, c[0x0][0x380] ;  /* 0x0000e000ff0e9b82 */ /* 0x000e220000000a00 */
[----:B------:R-:W2:Y:S04]  /*07d0*/  @!P0 LDG.E.CONSTANT R18, desc[UR6][R6.64] ;  /* 0x0000000606128981 */ /* 0x000ea8000c1e9900 */
[----:B------:R-:W3:Y:S03]  /*07e0*/  @!P1 LDG.E.CONSTANT R19, desc[UR6][R6.64+0x4] ;  /* 0x0000040606139981 */ /* 0x000ee6000c1e9900 */
[----:B------:R-:W4:Y:S01]  /*07f0*/  @!P2 LDC.64 R10, c[0x0][0x380] ;  /* 0x0000e000ff0aab82 */ /* 0x000f220000000a00 */
[----:B------:R-:W5:Y:S07]  /*0800*/  @!P4 LDG.E.CONSTANT R20, desc[UR6][R6.64+0xc] ;  /* 0x00000c060614c981 */ /* 0x000f6e000c1e9900 */
[----:B------:R-:W4:Y:S01]  /*0810*/  @!P4 LDC.64 R8, c[0x0][0x380] ;  /* 0x0000e000ff08cb82 */ /* 0x000f220000000a00 */
[----:B-1----:R-:W-:-:S06]  /*0820*/  @!P0 IMAD.WIDE.U32 R16, R21, 0x4, R16 ;  /* 0x0000000415108825 */ /* 0x002fcc00078e0010 */
[----:B------:R-:W2:Y:S01]  /*0830*/  @!P0 LDG.E.CONSTANT R17, desc[UR6][R16.64] ;  /* 0x0000000610118981 */ /* 0x000ea2000c1e9900 */
[----:B0-----:R-:W-:-:S06]  /*0840*/  @!P1 IMAD.WIDE.U32 R14, R23, 0x4, R14 ;  /* 0x00000004170e9825 */ /* 0x001fcc00078e000e */
[----:B------:R-:W3:Y:S01]  /*0850*/  @!P1 LDG.E.CONSTANT R15, desc[UR6][R14.64] ;  /* 0x000000060e0f9981 */ /* 0x000ee2000c1e9900 */
[----:B----4-:R-:W-:-:S06]  /*0860*/  @!P2 IMAD.WIDE.U32 R10, R25, 0x4, R10 ;  /* 0x00000004190aa825 */ /* 0x010fcc00078e000a */
[----:B------:R-:W4:Y:S01]  /*0870*/  @!P2 LDG.E.CONSTANT R11, desc[UR6][R10.64] ;  /* 0x000000060a0ba981 */ /* 0x000f22000c1e9900 */
[----:B------:R-:W-:-:S03]  /*0880*/  @!P4 IMAD.WIDE.U32 R8, R13, 0x4, R8 ;  /* 0x000000040d08c825 */ /* 0x000fc600078e0008 */
[----:B------:R-:W4:Y:S04]  /*0890*/  @!P2 LDG.E.CONSTANT R13, desc[UR6][R6.64+0x8] ;  /* 0x00000806060da981 */ /* 0x000f28000c1e9900 */
[----:B------:R-:W5:Y:S01]  /*08a0*/  @!P4 LDG.E.CONSTANT R9, desc[UR6][R8.64] ;  /* 0x000000060809c981 */ /* 0x000f62000c1e9900 */
[----:B------:R-:W-:Y:S01]  /*08b0*/  IADD3 R12, PT, PT, R12, 0x4, RZ ;  /* 0x000000040c0c7810 */ /* 0x000fe20007ffe0ff */
[----:B--2---:R-:W-:-:S04]  /*08c0*/  @!P0 FFMA R2, R17, R18, R2 ;  /* 0x0000001211028223 */ /* 0x004fc80000000002 */
[----:B---3--:R-:W-:-:S04]  /*08d0*/  @!P1 FFMA R2, R15, R19, R2 ;  /* 0x000000130f029223 */ /* 0x008fc80000000002 */
[----:B----4-:R-:W-:-:S04]  /*08e0*/  @!P2 FFMA R2, R11, R13, R2 ;  /* 0x0000000d0b02a223 */ /* 0x010fc80000000002 */
[----:B-----5:R-:W-:-:S07]  /*08f0*/  @!P4 FFMA R2, R9, R20, R2 ;  /* 0x000000140902c223 */ /* 0x020fce0000000002 */
.L_x_3:
[----:B------:R-:W-:Y:S05]  /*0900*/  @!P3 BRA `(.L_x_0) ;  /* 0x00000000009cb947 */ /* 0x000fea0003800000 */
[----:B------:R-:W-:Y:S02]  /*0910*/  ISETP.NE.AND P0, PT, R5, 0x1, PT ;  /* 0x000000010500780c */ /* 0x000fe40003f05270 */
[----:B------:R-:W-:-:S04]  /*0920*/  LOP3.LUT R4, R4, 0x1, RZ, 0xc0, !PT ;  /* 0x0000000104047812 */ /* 0x000fc800078ec0ff */
[----:B------:R-:W-:-:S07]  /*0930*/  ISETP.NE.U32.AND P2, PT, R4, 0x1, PT ;  /* 0x000000010400780c */ /* 0x000fce0003f45070 */
[----:B------:R-:W-:Y:S06]  /*0940*/  @!P0 BRA `(.L_x_4) ;  /* 0x0000000000508947 */ /* 0x000fec0003800000 */
[----:B------:R-:W-:Y:S01]  /*0950*/  IMAD.IADD R13, R0, 0x1, R12 ;  /* 0x00000001000d7824 */ /* 0x000fe200078e020c */
[----:B------:R-:W0:Y:S01]  /*0960*/  LDC.64 R4, c[0x0][0x388] ;  /* 0x0000e200ff047b82 */ /* 0x000e220000000a00 */
[----:B------:R-:W-:-:S03]  /*0970*/  IMAD.IADD R9, R12, 0x1, R3 ;  /* 0x000000010c097824 */ /* 0x000fc600078e0203 */
[C---:B------:R-:W-:Y:S02]  /*0980*/  ISETP.GE.AND P0, PT, R13.reuse, UR4, PT ;  /* 0x000000040d007c0c */ /* 0x040fe4000bf06270 */
[C---:B------:R-:W-:Y:S02]  /*0990*/  IADD3 R15, PT, PT, R13.reuse, 0x1, RZ ;  /* 0x000000010d0f7810 */ /* 0x040fe40007ffe0ff */
[----:B------:R-:W-:Y:S02]  /*09a0*/  ISETP.LT.OR P0, PT, R13, RZ, P0 ;  /* 0x000000ff0d00720c */ /* 0x000fe40000701670 */
[----:B------:R-:W-:-:S04]  /*09b0*/  ISETP.GE.AND P1, PT, R15, UR4, PT ;  /* 0x000000040f007c0c */ /* 0x000fc8000bf26270 */
[----:B------:R-:W-:-:S07]  /*09c0*/  ISETP.LT.OR P1, PT, R15, RZ, P1 ;  /* 0x000000ff0f00720c */ /* 0x000fce0000f21670 */
[----:B------:R-:W1:Y:S01]  /*09d0*/  @!P0 LDC.64 R6, c[0x0][0x380] ;  /* 0x0000e000ff068b82 */ /* 0x000e620000000a00 */
[----:B0-----:R-:W-:-:S07]  /*09e0*/  IMAD.WIDE R8, R9, 0x4, R4 ;  /* 0x0000000409087825 */ /* 0x001fce00078e0204 */
[----:B------:R-:W0:Y:S01]  /*09f0*/  @!P1 LDC.64 R10, c[0x0][0x380] ;  /* 0x0000e000ff0a9b82 */ /* 0x000e220000000a00 */
[----:B-1----:R-:W-:Y:S02]  /*0a00*/  @!P0 IMAD.WIDE.U32 R4, R13, 0x4, R6 ;  /* 0x000000040d048825 */ /* 0x002fe400078e0006 */
[----:B------:R-:W2:Y:S04]  /*0a10*/  @!P0 LDG.E.CONSTANT R13, desc[UR6][R8.64] ;  /* 0x00000006080d8981 */ /* 0x000ea8000c1e9900 */
[----:B------:R-:W2:Y:S01]  /*0a20*/  @!P0 LDG.E.CONSTANT R5, desc[UR6][R4.64] ;  /* 0x0000000604058981 */ /* 0x000ea2000c1e9900 */
[----:B0-----:R-:W-:-:S03]  /*0a30*/  @!P1 IMAD.WIDE.U32 R6, R15, 0x4, R10 ;  /* 0x000000040f069825 */ /* 0x001fc600078e000a */
[----:B------:R-:W3:Y:S04]  /*0a40*/  @!P1 LDG.E.CONSTANT R10, desc[UR6][R8.64+0x4] ;  /* 0x00000406080a9981 */ /* 0x000ee8000c1e9900 */
[----:B------:R-:W3:Y:S01]  /*0a50*/  @!P1 LDG.E.CONSTANT R7, desc[UR6][R6.64] ;  /* 0x0000000606079981 */ /* 0x000ee2000c1e9900 */
[----:B------:R-:W-:Y:S01]  /*0a60*/  IADD3 R12, PT, PT, R12, 0x2, RZ ;  /* 0x000000020c0c7810 */ /* 0x000fe20007ffe0ff */
[----:B--2---:R-:W-:-:S04]  /*0a70*/  @!P0 FFMA R2, R5, R13, R2 ;  /* 0x0000000d05028223 */ /* 0x004fc80000000002 */
[----:B---3--:R-:W-:-:S07]  /*0a80*/  @!P1 FFMA R2, R7, R10, R2 ;  /* 0x0000000a07029223 */ /* 0x008fce0000000002 */
.L_x_4:
[----:B------:R-:W-:Y:S05]  /*0a90*/  @!P2 BRA `(.L_x_0) ;  /* 0x000000000038a947 */ /* 0x000fea0003800000 */
[----:B------:R-:W-:Y:S01]  /*0aa0*/  IMAD.IADD R9, R0, 0x1, R12 ;  /* 0x0000000100097824 */ /* 0x000fe200078e020c */
[----:B------:R-:W-:Y:S04]  /*0ab0*/  BSSY.RECONVERGENT B0, `(.L_x_0) ;  /* 0x000000c000007945 */ /* 0x000fe80003800200 */
[----:B------:R-:W-:-:S04]  /*0ac0*/  ISETP.GE.AND P0, PT, R9, UR4, PT ;  /* 0x0000000409007c0c */ /* 0x000fc8000bf06270 */
[----:B------:R-:W-:-:S13]  /*0ad0*/  ISETP.LT.OR P0, PT, R9, RZ, P0 ;  /* 0x000000ff0900720c */ /* 0x000fda0000701670 */
[----:B------:R-:W-:Y:S05]  /*0ae0*/  @P0 BRA `(.L_x_5) ;  /* 0x0000000000200947 */ /* 0x000fea0003800000 */
[----:B------:R-:W0:Y:S01]  /*0af0*/  LDC.64 R4, c[0x0][0x380] ;  /* 0x0000e000ff047b82 */ /* 0x000e220000000a00 */
[----:B------:R-:W-:-:S07]  /*0b00*/  IADD3 R3, PT, PT, R12, R3, RZ ;  /* 0x000000030c037210 */ /* 0x000fce0007ffe0ff */
[----:B------:R-:W1:Y:S01]  /*0b10*/  LDC.64 R6, c[0x0][0x388] ;  /* 0x0000e200ff067b82 */ /* 0x000e620000000a00 */
[----:B0-----:R-:W-:-:S06]  /*0b20*/  IMAD.WIDE.U32 R4, R9, 0x4, R4 ;  /* 0x0000000409047825 */ /* 0x001fcc00078e0004 */
[----:B------:R-:W2:Y:S01]  /*0b30*/  LDG.E.CONSTANT R5, desc[UR6][R4.64] ;  /* 0x0000000604057981 */ /* 0x000ea2000c1e9900 */
[----:B-1----:R-:W-:-:S06]  /*0b40*/  IMAD.WIDE R6, R3, 0x4, R6 ;  /* 0x0000000403067825 */ /* 0x002fcc00078e0206 */
[----:B------:R-:W2:Y:S02]  /*0b50*/  LDG.E.CONSTANT R6, desc[UR6][R6.64] ;  /* 0x0000000606067981 */ /* 0x000ea4000c1e9900 */
[----:B--2---:R-:W-:-:S07]  /*0b60*/  FFMA R2, R5, R6, R2 ;  /* 0x0000000605027223 */ /* 0x004fce0000000002 */
.L_x_5:
[----:B------:R-:W-:Y:S05]  /*0b70*/  BSYNC.RECONVERGENT B0 ;  /* 0x0000000000007941 */ /* 0x000fea0003800200 */
.L_x_0:
[----:B------:R-:W0:Y:S02]  /*0b80*/  LDC.64 R4, c[0x0][0x390] ;  /* 0x0000e400ff047b82 */ /* 0x000e240000000a00 */
[----:B0-----:R-:W-:-:S05]  /*0b90*/  IMAD.WIDE R4, R0, 0x4, R4 ;  /* 0x0000000400047825 */ /* 0x001fca00078e0204 */
[----:B------:R-:W-:Y:S01]  /*0ba0*/  STG.E desc[UR6][R4.64], R2 ;  /* 0x0000000204007986 */ /* 0x000fe2000c101906 */
[----:B------:R-:W-:Y:S05]  /*0bb0*/  EXIT ;  /* 0x000000000000794d */ /* 0x000fea0003800000 */
.L_x_6:
[----:B------:R-:W-:-:S00]  /*0bc0*/  BRA `(.L_x_6) ;  /* 0xfffffffc00fc7947 */ /* 0x000fc0000383ffff */
[----:B------:R-:W-:-:S00]  /*0bd0*/  NOP ;  /* 0x0000000000007918 */ /* 0x000fc00000000000 */
        /* <DEDUP_REMOVED lines=10> */
.L_x_7:


//--------------------- .nv.shared.reserved.0     --------------------------
	.section	.nv.shared.reserved.0,"aw",@nobits
	.weak		__nv_reservedSMEM_offset_0_alias
	.size		__nv_reservedSMEM_offset_0_alias, 0, 64
	.other		__nv_reservedSMEM_offset_0_alias,@"STO_CUDA_RESERVED_SHARED STV_DEFAULT"
__nv_reservedSMEM_offset_0_alias:
	.zero		0
	.zero		64


//--------------------- .nv.constant0._Z10Convolve1DPKfS0_Pfii --------------------------
	.section	.nv.constant0._Z10Convolve1DPKfS0_Pfii,"a",@progbits
	.sectionflags	@""
	.align	4
.nv.constant0._Z10Convolve1DPKfS0_Pfii:
	.zero		928


//--------------------- SYMBOLS --------------------------

	.type		.nv.reservedSmem.offset0,@object
	.size		.nv.reservedSmem.offset0,0x4
